	.headerflags	@"EF_CUDA_TEXMODE_UNIFIED EF_CUDA_64BIT_ADDRESS EF_CUDA_ACCELERATORS EF_CUDA_SM90 EF_CUDA_VIRTUAL_SM(EF_CUDA_SM90)"
	.elftype	@"ET_EXEC"


//--------------------- .nv.info                  --------------------------
	.section	.nv.info,"",@"SHT_CUDA_INFO"
	.align	4


	//----- nvinfo : EIATTR_REGCOUNT
	.align		4
        /*0000*/ 	.byte	0x04, 0x2f
        /*0002*/ 	.short	(.L_1 - .L_0)
	.align		4
.L_0:
        /*0004*/ 	.word	index@(triton_poi_fused_convolution_silu_3)
        /*0008*/ 	.word	0x00000015


	//----- nvinfo : EIATTR_MIN_STACK_SIZE
	.align		4
.L_1:
        /*000c*/ 	.byte	0x04, 0x12
        /*000e*/ 	.short	(.L_3 - .L_2)
	.align		4
.L_2:
        /*0010*/ 	.word	index@(triton_poi_fused_convolution_silu_3)
        /*0014*/ 	.word	0x00000000


	//----- nvinfo : EIATTR_FRAME_SIZE
	.align		4
.L_3:
        /*0018*/ 	.byte	0x04, 0x11
        /*001a*/ 	.short	(.L_5 - .L_4)
	.align		4
.L_4:
        /*001c*/ 	.word	index@(triton_poi_fused_convolution_silu_3)
        /*0020*/ 	.word	0x00000000


	//----- nvinfo : EIATTR_MIN_STACK_SIZE
	.align		4
.L_5:
        /*0024*/ 	.byte	0x04, 0x12
        /*0026*/ 	.short	(.L_7 - .L_6)
	.align		4
.L_6:
        /*0028*/ 	.word	index@(triton_poi_fused_convolution_silu_3)
        /*002c*/ 	.word	0x00000000
.L_7:


//--------------------- .nv.info.triton_poi_fused_convolution_silu_3 --------------------------
	.section	.nv.info.triton_poi_fused_convolution_silu_3,"",@"SHT_CUDA_INFO"
	.sectionflags	@""
	.align	4


	//----- nvinfo : EIATTR_CUDA_API_VERSION
	.align		4
        /*0000*/ 	.byte	0x04, 0x37
        /*0002*/ 	.short	(.L_9 - .L_8)
.L_8:
        /*0004*/ 	.word	0x0000007c


	//----- nvinfo : EIATTR_KPARAM_INFO
	.align		4
.L_9:
        /*0008*/ 	.byte	0x04, 0x17
        /*000a*/ 	.short	(.L_11 - .L_10)
.L_10:
        /*000c*/ 	.word	0x00000000
        /*0010*/ 	.short	0x0003
        /*0012*/ 	.short	0x0018
        /*0014*/ 	.byte	0x00, 0xf0, 0x11, 0x00


	//----- nvinfo : EIATTR_KPARAM_INFO
	.align		4
.L_11:
        /*0018*/ 	.byte	0x04, 0x17
        /*001a*/ 	.short	(.L_13 - .L_12)
.L_12:
        /*001c*/ 	.word	0x00000000
        /*0020*/ 	.short	0x0002
        /*0022*/ 	.short	0x0010
        /*0024*/ 	.byte	0x00, 0xf4, 0x21, 0x00


	//----- nvinfo : EIATTR_KPARAM_INFO
	.align		4
.L_13:
        /*0028*/ 	.byte	0x04, 0x17
        /*002a*/ 	.short	(.L_15 - .L_14)
.L_14:
        /*002c*/ 	.word	0x00000000
        /*0030*/ 	.short	0x0001
        /*0032*/ 	.short	0x0008
        /*0034*/ 	.byte	0x00, 0xf4, 0x21, 0x00


	//----- nvinfo : EIATTR_KPARAM_INFO
	.align		4
.L_15:
        /*0038*/ 	.byte	0x04, 0x17
        /*003a*/ 	.short	(.L_17 - .L_16)
.L_16:
        /*003c*/ 	.word	0x00000000
        /*0040*/ 	.short	0x0000
        /*0042*/ 	.short	0x0000
        /*0044*/ 	.byte	0x00, 0xf4, 0x21, 0x00


	//----- nvinfo : EIATTR_SPARSE_MMA_MASK
	.align		4
.L_17:
        /*0048*/ 	.byte	0x03, 0x50
        /*004a*/ 	.short	0x0000


	//----- nvinfo : EIATTR_MAXREG_COUNT
	.align		4
        /*004c*/ 	.byte	0x03, 0x1b
        /*004e*/ 	.short	0x00ff


	//----- nvinfo : EIATTR_EXIT_INSTR_OFFSETS
	.align		4
        /*0050*/ 	.byte	0x04, 0x1c
        /*0052*/ 	.short	(.L_19 - .L_18)


	//   ....[0]....
.L_18:
        /*0054*/ 	.word	0x00000520


	//----- nvinfo : EIATTR_REQNTID
	.align		4
.L_19:
        /*0058*/ 	.byte	0x04, 0x10
        /*005a*/ 	.short	(.L_21 - .L_20)
.L_20:
        /*005c*/ 	.word	0x00000080
        /*0060*/ 	.word	0x00000001
        /*0064*/ 	.word	0x00000001


	//----- nvinfo : EIATTR_CBANK_PARAM_SIZE
	.align		4
.L_21:
        /*0068*/ 	.byte	0x03, 0x19
        /*006a*/ 	.short	0x001c


	//----- nvinfo : EIATTR_PARAM_CBANK
	.align		4
        /*006c*/ 	.byte	0x04, 0x0a
        /*006e*/ 	.short	(.L_23 - .L_22)
	.align		4
.L_22:
        /*0070*/ 	.word	index@(.nv.constant0.triton_poi_fused_convolution_silu_3)
        /*0074*/ 	.short	0x0210
        /*0076*/ 	.short	0x001c


	//----- nvinfo : EIATTR_SW_WAR
	.align		4
.L_23:
        /*0078*/ 	.byte	0x04, 0x36
        /*007a*/ 	.short	(.L_25 - .L_24)
.L_24:
        /*007c*/ 	.word	0x00000008
.L_25:


//--------------------- .nv.callgraph             --------------------------
	.section	.nv.callgraph,"",@"SHT_CUDA_CALLGRAPH"
	.align	4
	.sectionentsize	8
	.align		4
        /*0000*/ 	.word	0x00000000
	.align		4
        /*0004*/ 	.word	0xffffffff
	.align		4
        /*0008*/ 	.word	0x00000000
	.align		4
        /*000c*/ 	.word	0xfffffffe
	.align		4
        /*0010*/ 	.word	0x00000000
	.align		4
        /*0014*/ 	.word	0xfffffffd
	.align		4
        /*0018*/ 	.word	0x00000000
	.align		4
        /*001c*/ 	.word	0xfffffffc


//--------------------- .text.triton_poi_fused_convolution_silu_3 --------------------------
	.section	.text.triton_poi_fused_convolution_silu_3,"ax",@progbits
	.align	128
        .global         triton_poi_fused_convolution_silu_3
        .type           triton_poi_fused_convolution_silu_3,@function
        .size           triton_poi_fused_convolution_silu_3,(.L_x_1 - triton_poi_fused_convolution_silu_3)
        .other          triton_poi_fused_convolution_silu_3,@"STO_CUDA_ENTRY STV_DEFAULT"
triton_poi_fused_convolution_silu_3:
.text.triton_poi_fused_convolution_silu_3:
[----:B------:R-:W-:Y:S01]  /*0000*/  LDC R1, c[0x0][0x28] ;  /* 0x00000a00ff017b82 */ /* 0x000fe20000000800 */
[----:B------:R-:W1:Y:S07]  /*0010*/  S2R R0, SR_TID.X ;  /* 0x0000000000007919 */ /* 0x000e6e0000002100 */
[----:B------:R-:W2:Y:S01]  /*0020*/  LDC.64 R8, c[0x0][0x218] ;  /* 0x00008600ff087b82 */ /* 0x000ea20000000a00 */
[----:B------:R-:W-:Y:S01]  /*0030*/  ULDC.64 UR4, c[0x0][0x208] ;  /* 0x0000820000047ab9 */ /* 0x000fe20000000a00 */
[----:B------:R-:W3:Y:S01]  /*0040*/  S2R R3, SR_CTAID.X ;  /* 0x0000000000037919 */ /* 0x000ee20000002500 */
[----:B-1----:R-:W-:-:S02]  /*0050*/  SHF.L.U32 R0, R0, 0x2, RZ ;  /* 0x0000000200007819 */ /* 0x002fc400000006ff */
[----:B---3--:R-:W-:Y:S02]  /*0060*/  SHF.R.S32.HI R5, RZ, 0x16, R3 ;  /* 0x00000016ff057819 */ /* 0x008fe40000011403 */
[----:B------:R-:W-:Y:S02]  /*0070*/  LOP3.LUT R0, R0, 0x1fc, RZ, 0xc0, !PT ;  /* 0x000001fc00007812 */ /* 0x000fe400078ec0ff */
[----:B------:R-:W-:Y:S02]  /*0080*/  SGXT R5, R5, 0x1 ;  /* 0x000000010505781a */ /* 0x000fe40000000200 */
[----:B------:R-:W-:Y:S02]  /*0090*/  LEA R0, R3, R0, 0x9 ;  /* 0x0000000003007211 */ /* 0x000fe400078e48ff */
[----:B------:R-:W1:Y:S02]  /*00a0*/  LDC.64 R2, c[0x0][0x210] ;  /* 0x00008400ff027b82 */ /* 0x000e640000000a00 */
[----:B------:R-:W-:-:S04]  /*00b0*/  LEA.HI R5, R5, R0, RZ, 0x6 ;  /* 0x0000000005057211 */ /* 0x000fc800078f30ff */
[--C-:B------:R-:W-:Y:S02]  /*00c0*/  SHF.R.S32.HI R4, RZ, 0x6, R5.reuse ;  /* 0x00000006ff047819 */ /* 0x100fe40000011405 */
[----:B------:R-:W-:-:S04]  /*00d0*/  SHF.R.S32.HI R5, RZ, 0x1f, R5 ;  /* 0x0000001fff057819 */ /* 0x000fc80000011405 */
[----:B------:R-:W-:-:S04]  /*00e0*/  LEA.HI R5, R5, R4, RZ, 0x8 ;  /* 0x0000000405057211 */ /* 0x000fc800078f40ff */
[----:B------:R-:W-:-:S04]  /*00f0*/  LOP3.LUT R5, R5, 0xffffff00, RZ, 0xc0, !PT ;  /* 0xffffff0005057812 */ /* 0x000fc800078ec0ff */
[----:B------:R-:W-:Y:S01]  /*0100*/  IADD3 R5, R4, -R5, RZ ;  /* 0x8000000504057210 */ /* 0x000fe20007ffe0ff */
[----:B-1----:R-:W-:-:S04]  /*0110*/  IMAD.WIDE R2, R0, 0x4, R2 ;  /* 0x0000000400027825 */ /* 0x002fc800078e0202 */
[----:B--2---:R-:W-:Y:S02]  /*0120*/  IMAD.WIDE R8, R5, 0x4, R8 ;  /* 0x0000000405087825 */ /* 0x004fe400078e0208 */
[----:B------:R-:W2:Y:S04]  /*0130*/  LDG.E.128 R4, desc[UR4][R2.64] ;  /* 0x0000000402047981 */ /* 0x000ea8000c1e1d00 */
[----:B------:R-:W2:Y:S01]  /*0140*/  LDG.E.EL R8, desc[UR4][R8.64] ;  /* 0x0000000408087981 */ /* 0x000ea2000c2e1900 */
[----:B------:R-:W-:Y:S01]  /*0150*/  HFMA2.MMA R18, -RZ, RZ, 1.625, 0 ;  /* 0x3e800000ff127435 */ /* 0x000fe200000001ff */
[--C-:B--2---:R-:W-:Y:S01]  /*0160*/  FADD R4, R4, R8.reuse ;  /* 0x0000000804047221 */ /* 0x104fe20000000000 */
[--C-:B------:R-:W-:Y:S01]  /*0170*/  FADD R5, R5, R8.reuse ;  /* 0x0000000805057221 */ /* 0x100fe20000000000 */
[--C-:B------:R-:W-:Y:S01]  /*0180*/  FADD R6, R6, R8.reuse ;  /* 0x0000000806067221 */ /* 0x100fe20000000000 */
[----:B------:R-:W-:Y:S01]  /*0190*/  FADD R7, R7, R8 ;  /* 0x0000000807077221 */ /* 0x000fe20000000000 */
[----:B------:R-:W-:-:S02]  /*01a0*/  FADD R10, RZ, -R4 ;  /* 0x80000004ff0a7221 */ /* 0x000fc40000000000 */
[----:B------:R-:W-:Y:S01]  /*01b0*/  FADD R11, RZ, -R6 ;  /* 0x80000006ff0b7221 */ /* 0x000fe20000000000 */
[----:B------:R-:W-:Y:S01]  /*01c0*/  FADD R8, RZ, -R7 ;  /* 0x80000007ff087221 */ /* 0x000fe20000000000 */
[----:B------:R-:W-:Y:S01]  /*01d0*/  FMUL R12, R10, 1.4426950216293334961 ;  /* 0x3fb8aa3b0a0c7820 */ /* 0x000fe20000400000 */
[----:B------:R-:W-:Y:S01]  /*01e0*/  FADD R10, RZ, -R5 ;  /* 0x80000005ff0a7221 */ /* 0x000fe20000000000 */
[----:B------:R-:W-:Y:S01]  /*01f0*/  FMUL R11, R11, 1.4426950216293334961 ;  /* 0x3fb8aa3b0b0b7820 */ /* 0x000fe20000400000 */
[----:B------:R-:W-:Y:S01]  /*0200*/  FMUL R14, R8, 1.4426950216293334961 ;  /* 0x3fb8aa3b080e7820 */ /* 0x000fe20000400000 */
[----:B------:R-:W-:Y:S01]  /*0210*/  STG.E.128 desc[UR4][R2.64], R4 ;  /* 0x0000000402007986 */ /* 0x000fe2000c101d04 */
[----:B------:R-:W-:Y:S01]  /*0220*/  FMUL R10, R10, 1.4426950216293334961 ;  /* 0x3fb8aa3b0a0a7820 */ /* 0x000fe20000400000 */
[----:B------:R-:W-:Y:S02]  /*0230*/  FSETP.GEU.AND P0, PT, R12, -126, PT ;  /* 0xc2fc00000c00780b */ /* 0x000fe40003f0e000 */
[----:B------:R-:W-:-:S02]  /*0240*/  FSETP.GEU.AND P1, PT, R11, -126, PT ;  /* 0xc2fc00000b00780b */ /* 0x000fc40003f2e000 */
[----:B------:R-:W-:Y:S02]  /*0250*/  FSETP.GEU.AND P3, PT, R10, -126, PT ;  /* 0xc2fc00000a00780b */ /* 0x000fe40003f6e000 */
[----:B------:R-:W-:-:S07]  /*0260*/  FSETP.GEU.AND P2, PT, R14, -126, PT ;  /* 0xc2fc00000e00780b */ /* 0x000fce0003f4e000 */
[----:B------:R-:W-:Y:S02]  /*0270*/  @!P0 FMUL R12, R12, 0.5 ;  /* 0x3f0000000c0c8820 */ /* 0x000fe40000400000 */
[----:B------:R-:W-:Y:S02]  /*0280*/  @!P1 FMUL R11, R11, 0.5 ;  /* 0x3f0000000b0b9820 */ /* 0x000fe40000400000 */
[----:B------:R-:W-:Y:S01]  /*0290*/  @!P3 FMUL R10, R10, 0.5 ;  /* 0x3f0000000a0ab820 */ /* 0x000fe20000400000 */
[----:B------:R-:W1:Y:S01]  /*02a0*/  MUFU.EX2 R8, R12 ;  /* 0x0000000c00087308 */ /* 0x000e620000000800 */
[----:B------:R-:W-:-:S07]  /*02b0*/  @!P2 FMUL R14, R14, 0.5 ;  /* 0x3f0000000e0ea820 */ /* 0x000fce0000400000 */
[----:B------:R-:W2:Y:S01]  /*02c0*/  MUFU.EX2 R9, R10 ;  /* 0x0000000a00097308 */ /* 0x000ea20000000800 */
[----:B-1----:R-:W-:-:S07]  /*02d0*/  @!P0 FMUL R8, R8, R8 ;  /* 0x0000000808088220 */ /* 0x002fce0000400000 */
[----:B------:R1:W3:Y:S01]  /*02e0*/  MUFU.EX2 R13, R11 ;  /* 0x0000000b000d7308 */ /* 0x0002e20000000800 */
[----:B------:R-:W-:Y:S01]  /*02f0*/  FADD R16, R8, 1 ;  /* 0x3f80000008107421 */ /* 0x000fe20000000000 */
[----:B--2---:R-:W-:-:S06]  /*0300*/  @!P3 FMUL R9, R9, R9 ;  /* 0x000000090909b220 */ /* 0x004fcc0000400000 */
[----:B------:R-:W2:Y:S01]  /*0310*/  MUFU.EX2 R15, R14 ;  /* 0x0000000e000f7308 */ /* 0x000ea20000000800 */
[----:B------:R-:W-:Y:S01]  /*0320*/  FSETP.GT.AND P0, PT, R16, 8.50705917302346158658e+37, PT ;  /* 0x7e8000001000780b */ /* 0x000fe20003f04000 */
[----:B------:R-:W-:Y:S02]  /*0330*/  FADD R12, R9, 1 ;  /* 0x3f800000090c7421 */ /* 0x000fe40000000000 */
[----:B------:R-:W4:Y:S01]  /*0340*/  LDC.64 R8, c[0x0][0x220] ;  /* 0x00008800ff087b82 */ /* 0x000f220000000a00 */
[----:B-1----:R-:W-:Y:S01]  /*0350*/  FSEL R11, R18, 1, P0 ;  /* 0x3f800000120b7808 */ /* 0x002fe20000000000 */
[----:B---3--:R-:W-:Y:S01]  /*0360*/  @!P1 FMUL R13, R13, R13 ;  /* 0x0000000d0d0d9220 */ /* 0x008fe20000400000 */
[----:B------:R-:W-:-:S03]  /*0370*/  FSETP.GT.AND P1, PT, R12, 8.50705917302346158658e+37, PT ;  /* 0x7e8000000c00780b */ /* 0x000fc60003f24000 */
[----:B------:R-:W-:Y:S01]  /*0380*/  FADD R13, R13, 1 ;  /* 0x3f8000000d0d7421 */ /* 0x000fe20000000000 */
[----:B------:R-:W-:-:S03]  /*0390*/  FSEL R17, R18, 1, P1 ;  /* 0x3f80000012117808 */ /* 0x000fc60000800000 */
[----:B------:R-:W-:Y:S01]  /*03a0*/  @P0 FMUL R16, R16, 0.25 ;  /* 0x3e80000010100820 */ /* 0x000fe20000400000 */
[----:B--2---:R-:W-:Y:S01]  /*03b0*/  @!P2 FMUL R15, R15, R15 ;  /* 0x0000000f0f0fa220 */ /* 0x004fe20000400000 */
[----:B------:R-:W-:-:S03]  /*03c0*/  FSETP.GT.AND P2, PT, R13, 8.50705917302346158658e+37, PT ;  /* 0x7e8000000d00780b */ /* 0x000fc60003f44000 */
[----:B------:R-:W-:Y:S01]  /*03d0*/  FADD R15, R15, 1 ;  /* 0x3f8000000f0f7421 */ /* 0x000fe20000000000 */
[----:B------:R-:W1:Y:S01]  /*03e0*/  MUFU.RCP R16, R16 ;  /* 0x0000001000107308 */ /* 0x000e620000001000 */
[----:B------:R-:W-:Y:S01]  /*03f0*/  @P1 FMUL R12, R12, 0.25 ;  /* 0x3e8000000c0c1820 */ /* 0x000fe20000400000 */
[----:B------:R-:W-:Y:S02]  /*0400*/  FSEL R14, R18, 1, P2 ;  /* 0x3f800000120e7808 */ /* 0x000fe40001000000 */
[----:B------:R-:W-:-:S04]  /*0410*/  FSETP.GT.AND P3, PT, R15, 8.50705917302346158658e+37, PT ;  /* 0x7e8000000f00780b */ /* 0x000fc80003f64000 */
[----:B------:R-:W2:Y:S01]  /*0420*/  MUFU.RCP R12, R12 ;  /* 0x0000000c000c7308 */ /* 0x000ea20000001000 */
[----:B------:R-:W-:Y:S01]  /*0430*/  @P2 FMUL R13, R13, 0.25 ;  /* 0x3e8000000d0d2820 */ /* 0x000fe20000400000 */
[----:B------:R-:W-:Y:S01]  /*0440*/  FSEL R18, R18, 1, P3 ;  /* 0x3f80000012127808 */ /* 0x000fe20001800000 */
[----:B-1----:R-:W-:-:S05]  /*0450*/  FMUL R11, R16, R11 ;  /* 0x0000000b100b7220 */ /* 0x002fca0000400000 */
[----:B------:R-:W1:Y:S01]  /*0460*/  MUFU.RCP R13, R13 ;  /* 0x0000000d000d7308 */ /* 0x000e620000001000 */
[----:B------:R-:W-:Y:S01]  /*0470*/  @P3 FMUL R15, R15, 0.25 ;  /* 0x3e8000000f0f3820 */ /* 0x000fe20000400000 */
[----:B--2---:R-:W-:-:S06]  /*0480*/  FMUL R10, R12, R17 ;  /* 0x000000110c0a7220 */ /* 0x004fcc0000400000 */
[----:B------:R-:W2:Y:S01]  /*0490*/  MUFU.RCP R15, R15 ;  /* 0x0000000f000f7308 */ /* 0x000ea20000001000 */
[----:B-1----:R-:W-:Y:S01]  /*04a0*/  FMUL R17, R13, R14 ;  /* 0x0000000e0d117220 */ /* 0x002fe20000400000 */
[----:B----4-:R-:W-:-:S04]  /*04b0*/  IMAD.WIDE R12, R0, 0x4, R8 ;  /* 0x00000004000c7825 */ /* 0x010fc800078e0208 */
[----:B------:R-:W-:Y:S01]  /*04c0*/  FMUL R8, R4, R11 ;  /* 0x0000000b04087220 */ /* 0x000fe20000400000 */
[----:B------:R-:W-:Y:S01]  /*04d0*/  FMUL R9, R5, R10 ;  /* 0x0000000a05097220 */ /* 0x000fe20000400000 */
[----:B------:R-:W-:Y:S01]  /*04e0*/  FMUL R10, R6, R17 ;  /* 0x00000011060a7220 */ /* 0x000fe20000400000 */
[----:B--2---:R-:W-:-:S04]  /*04f0*/  FMUL R18, R15, R18 ;  /* 0x000000120f127220 */ /* 0x004fc80000400000 */
[----:B------:R-:W-:-:S05]  /*0500*/  FMUL R11, R7, R18 ;  /* 0x00000012070b7220 */ /* 0x000fca0000400000 */
[----:B------:R-:W-:Y:S01]  /*0510*/  STG.E.128 desc[UR4][R12.64], R8 ;  /* 0x000000080c007986 */ /* 0x000fe2000c101d04 */
[----:B------:R-:W-:Y:S05]  /*0520*/  EXIT ;  /* 0x000000000000794d */ /* 0x000fea0003800000 */
.L_x_0:
[----:B------:R-:W-:-:S00]  /*0530*/  BRA `(.L_x_0) ;  /* 0xfffffffc00fc7947 */ /* 0x000fc0000383ffff */
[----:B------:R-:W-:-:S00]  /*0540*/  NOP ;  /* 0x0000000000007918 */ /* 0x000fc00000000000 */
        /* <DEDUP_REMOVED lines=11> */
.L_x_1:


//--------------------- .nv.constant0.triton_poi_fused_convolution_silu_3 --------------------------
	.section	.nv.constant0.triton_poi_fused_convolution_silu_3,"a",@progbits
	.sectionflags	@""
	.align	4
.nv.constant0.triton_poi_fused_convolution_silu_3:
	.zero		556
